//
// Generated by NVIDIA NVVM Compiler
//
// Compiler Build ID: CL-36424714
// Cuda compilation tools, release 13.0, V13.0.88
// Based on NVVM 20.0.0
//

.version 9.0
.target sm_100
.address_size 64

	// .globl	_Z34unique_index_calculation_2d_kernelPi
.extern .func  (.param .b32 func_retval0) vprintf
(
	.param .b64 vprintf_param_0,
	.param .b64 vprintf_param_1
)
;
.global .align 1 .b8 $str[118] = {98, 108, 111, 99, 107, 73, 100, 120, 46, 120, 32, 61, 32, 37, 100, 44, 32, 98, 108, 111, 99, 107, 73, 100, 120, 46, 121, 32, 61, 32, 37, 100, 44, 32, 116, 104, 114, 101, 97, 100, 73, 100, 120, 46, 120, 32, 61, 32, 37, 100, 44, 32, 111, 102, 102, 115, 101, 116, 95, 114, 111, 119, 32, 61, 32, 37, 100, 44, 32, 111, 102, 102, 115, 101, 116, 95, 98, 108, 111, 99, 107, 32, 61, 32, 37, 100, 44, 32, 103, 108, 111, 98, 97, 108, 73, 110, 100, 101, 120, 32, 61, 32, 37, 100, 44, 32, 86, 97, 108, 117, 101, 32, 61, 32, 37, 100, 10};

.visible .entry _Z34unique_index_calculation_2d_kernelPi(
	.param .u64 .ptr .align 1 _Z34unique_index_calculation_2d_kernelPi_param_0
)
{
	.local .align 8 .b8 	__local_depot0[32];
	.reg .b64 	%SP;
	.reg .b64 	%SPL;
	.reg .b32 	%r<14>;
	.reg .b64 	%rd<9>;

	mov.u64 	%SPL, __local_depot0;
	cvta.local.u64 	%SP, %SPL;
	ld.param.u64 	%rd1, [_Z34unique_index_calculation_2d_kernelPi_param_0];
	cvta.to.global.u64 	%rd2, %rd1;
	add.u64 	%rd3, %SP, 0;
	add.u64 	%rd4, %SPL, 0;
	mov.u32 	%r1, %tid.x;
	mov.u32 	%r2, %nctaid.x;
	mov.u32 	%r3, %ntid.x;
	mul.lo.s32 	%r4, %r2, %r3;
	mov.u32 	%r5, %ctaid.y;
	mul.lo.s32 	%r6, %r4, %r5;
	mov.u32 	%r7, %ctaid.x;
	mul.lo.s32 	%r8, %r7, %r3;
	add.s32 	%r9, %r8, %r1;
	add.s32 	%r10, %r9, %r6;
	mul.wide.s32 	%rd5, %r10, 4;
	add.s64 	%rd6, %rd2, %rd5;
	ld.global.u32 	%r11, [%rd6];
	st.local.v2.u32 	[%rd4], {%r7, %r5};
	st.local.v2.u32 	[%rd4+8], {%r1, %r6};
	st.local.v2.u32 	[%rd4+16], {%r8, %r10};
	st.local.u32 	[%rd4+24], %r11;
	mov.u64 	%rd7, $str;
	cvta.global.u64 	%rd8, %rd7;
	{ // callseq 0, 0
	.param .b64 param0;
	st.param.b64 	[param0], %rd8;
	.param .b64 param1;
	st.param.b64 	[param1], %rd3;
	.param .b32 retval0;
	call.uni (retval0), 
	vprintf, 
	(
	param0, 
	param1
	);
	ld.param.b32 	%r12, [retval0];
	} // callseq 0
	ret;

}


// ===== COMPILED SASS (sm_100) =====

	.target	sm_100

	.elftype	@"ET_EXEC"


//--------------------- .note.nv.tkinfo           --------------------------
	.section	.note.nv.tkinfo,"",@"SHT_NOTE"
	.sectionflags	@"SHF_NOTE_NV_TKINFO"
	.tkinfo
        /*0018*/ 	.word	0x00000002
        /*0030*/ 	.string	""
        /*0030*/ 	.string	"ptxas"
        /*0030*/ 	.string	"Cuda compilation tools, release 13.0, V13.0.88"
        /*0030*/ 	.string	"Build cuda_13.0.r13.0/compiler.36424714_0"
        /*0030*/ 	.string	"-arch sm_100 -m 64 "



//--------------------- .note.nv.cuinfo           --------------------------
	.section	.note.nv.cuinfo,"",@"SHT_NOTE"
	.sectionflags	@"SHF_NOTE_NV_CUINFO"
        /*0018*/ 	.short	0x0002
        /*001a*/ 	.short	0x0064
        /*001c*/ 	.short	0x0082
	.zero		2


//--------------------- .nv.info                  --------------------------
	.section	.nv.info,"",@"SHT_CUDA_INFO"
	.align	4


	//----- nvinfo : EIATTR_REGCOUNT
	.align		4
        /*0000*/ 	.byte	0x04, 0x2f
        /*0002*/ 	.short	(.L_2 - .L_1)
	.align		4
.L_1:
        /*0004*/ 	.word	index@(_Z34unique_index_calculation_2d_kernelPi)
        /*0008*/ 	.word	0x00000018


	//----- nvinfo : EIATTR_FRAME_SIZE
	.align		4
.L_2:
        /*000c*/ 	.byte	0x04, 0x11
        /*000e*/ 	.short	(.L_4 - .L_3)
	.align		4
.L_3:
        /*0010*/ 	.word	index@(_Z34unique_index_calculation_2d_kernelPi)
        /*0014*/ 	.word	0x00000020


	//----- nvinfo : EIATTR_MIN_STACK_SIZE
	.align		4
.L_4:
        /*0018*/ 	.byte	0x04, 0x12
        /*001a*/ 	.short	(.L_6 - .L_5)
	.align		4
.L_5:
        /*001c*/ 	.word	index@(_Z34unique_index_calculation_2d_kernelPi)
        /*0020*/ 	.word	0x00000020
.L_6:


//--------------------- .nv.compat                --------------------------
	.section	.nv.compat,"",@"SHT_CUDA_COMPAT_INFO"
	.align	4
        /*0000*/ 	.byte	0x02, 0x09, 0x00, 0x00, 0x02, 0x02, 0x01, 0x00, 0x02, 0x05, 0x05, 0x00, 0x03, 0x07, 0x01, 0x01
        /*0010*/ 	.byte	0x02, 0x03, 0x00, 0x00, 0x02, 0x06, 0x01, 0x00, 0x04, 0x0b, 0x08, 0x00, 0x09, 0x00, 0x00, 0x00
        /*0020*/ 	.byte	0x00, 0x00, 0x00, 0x00


//--------------------- .nv.info._Z34unique_index_calculation_2d_kernelPi --------------------------
	.section	.nv.info._Z34unique_index_calculation_2d_kernelPi,"",@"SHT_CUDA_INFO"
	.sectionflags	@""
	.align	4


	//----- nvinfo : EIATTR_CUDA_API_VERSION
	.align		4
        /*0000*/ 	.byte	0x04, 0x37
        /*0002*/ 	.short	(.L_8 - .L_7)
.L_7:
        /*0004*/ 	.word	0x00000082


	//----- nvinfo : EIATTR_KPARAM_INFO
	.align		4
.L_8:
        /*0008*/ 	.byte	0x04, 0x17
        /*000a*/ 	.short	(.L_10 - .L_9)
.L_9:
        /*000c*/ 	.word	0x00000000
        /*0010*/ 	.short	0x0000
        /*0012*/ 	.short	0x0000
        /*0014*/ 	.byte	0x00, 0xf5, 0x21, 0x00


	//----- nvinfo : EIATTR_SPARSE_MMA_MASK
	.align		4
.L_10:
        /*0018*/ 	.byte	0x03, 0x50
        /*001a*/ 	.short	0x0000


	//----- nvinfo : EIATTR_MAXREG_COUNT
	.align		4
        /*001c*/ 	.byte	0x03, 0x1b
        /*001e*/ 	.short	0x00ff


	//----- nvinfo : EIATTR_EXTERNS
	.align		4
        /*0020*/ 	.byte	0x04, 0x0f
        /*0022*/ 	.short	(.L_12 - .L_11)


	//   ....[0]....
	.align		4
.L_11:
        /*0024*/ 	.word	index@(vprintf)


	//----- nvinfo : EIATTR_MERCURY_ISA_VERSION
	.align		4
.L_12:
        /*0028*/ 	.byte	0x03, 0x5f
        /*002a*/ 	.short	0x0101


	//----- nvinfo : EIATTR_VRC_CTA_INIT_COUNT
	.align		4
        /*002c*/ 	.byte	0x02, 0x4a
	.zero		1
	.zero		1


	//----- nvinfo : EIATTR_SYSCALL_OFFSETS
	.align		4
        /*0030*/ 	.byte	0x04, 0x46
        /*0032*/ 	.short	(.L_14 - .L_13)


	//   ....[0]....
.L_13:
        /*0034*/ 	.word	0x000001d0


	//----- nvinfo : EIATTR_EXIT_INSTR_OFFSETS
	.align		4
.L_14:
        /*0038*/ 	.byte	0x04, 0x1c
        /*003a*/ 	.short	(.L_16 - .L_15)


	//   ....[0]....
.L_15:
        /*003c*/ 	.word	0x000001e0


	//----- nvinfo : EIATTR_CBANK_PARAM_SIZE
	.align		4
.L_16:
        /*0040*/ 	.byte	0x03, 0x19
        /*0042*/ 	.short	0x0008


	//----- nvinfo : EIATTR_PARAM_CBANK
	.align		4
        /*0044*/ 	.byte	0x04, 0x0a
        /*0046*/ 	.short	(.L_18 - .L_17)
	.align		4
.L_17:
        /*0048*/ 	.word	index@(.nv.constant0._Z34unique_index_calculation_2d_kernelPi)
        /*004c*/ 	.short	0x0380
        /*004e*/ 	.short	0x0008


	//----- nvinfo : EIATTR_SW_WAR
	.align		4
.L_18:
        /*0050*/ 	.byte	0x04, 0x36
        /*0052*/ 	.short	(.L_20 - .L_19)
.L_19:
        /*0054*/ 	.word	0x00000008
.L_20:


//--------------------- .nv.callgraph             --------------------------
	.section	.nv.callgraph,"",@"SHT_CUDA_CALLGRAPH"
	.align	4
	.sectionentsize	8
	.align		4
        /*0000*/ 	.word	0x00000000
	.align		4
        /*0004*/ 	.word	0xffffffff
	.align		4
        /*0008*/ 	.word	index@(_Z34unique_index_calculation_2d_kernelPi)
	.align		4
        /*000c*/ 	.word	index@(vprintf)
	.align		4
        /*0010*/ 	.word	0x00000000
	.align		4
        /*0014*/ 	.word	0xfffffffe
	.align		4
        /*0018*/ 	.word	0x00000000
	.align		4
        /*001c*/ 	.word	0xfffffffd
	.align		4
        /*0020*/ 	.word	0x00000000
	.align		4
        /*0024*/ 	.word	0xfffffffc


//--------------------- .nv.constant4             --------------------------
	.section	.nv.constant4,"a",@progbits
	.align	8
	.align		8
.nv.constant4:
        /*0000*/ 	.dword	vprintf
	.align		8
        /*0008*/ 	.dword	$str


//--------------------- .text._Z34unique_index_calculation_2d_kernelPi --------------------------
	.section	.text._Z34unique_index_calculation_2d_kernelPi,"ax",@progbits
	.align	128
        .global         _Z34unique_index_calculation_2d_kernelPi
        .type           _Z34unique_index_calculation_2d_kernelPi,@function
        .size           _Z34unique_index_calculation_2d_kernelPi,(.L_x_2 - _Z34unique_index_calculation_2d_kernelPi)
        .other          _Z34unique_index_calculation_2d_kernelPi,@"STO_CUDA_ENTRY STV_DEFAULT"
_Z34unique_index_calculation_2d_kernelPi:
.text._Z34unique_index_calculation_2d_kernelPi:
[----:B------:R-:W0:Y:S01]  /*0000*/  LDC R1, c[0x0][0x37c] ;  /* 0x0000df00ff017b82 */ /* 0x000e220000000800 */
[----:B------:R-:W1:Y:S01]  /*0010*/  S2R R14, SR_CTAID.X ;  /* 0x00000000000e7919 */ /* 0x000e620000002500 */
[----:B------:R-:W2:Y:S06]  /*0020*/  LDCU UR5, c[0x0][0x2fc] ;  /* 0x00005f80ff0577ac */ /* 0x000eac0008000800 */
[----:B------:R-:W3:Y:S01]  /*0030*/  LDC.64 R8, c[0x0][0x380] ;  /* 0x0000e000ff087b82 */ /* 0x000ee20000000a00 */
[----:B0-----:R-:W-:Y:S01]  /*0040*/  VIADD R1, R1, 0xffffffe0 ;  /* 0xffffffe001017836 */ /* 0x001fe20000000000 */
[----:B------:R-:W0:Y:S01]  /*0050*/  S2R R15, SR_CTAID.Y ;  /* 0x00000000000f7919 */ /* 0x000e220000002600 */
[----:B------:R-:W4:Y:S01]  /*0060*/  LDCU UR4, c[0x0][0x370] ;  /* 0x00006e00ff0477ac */ /* 0x000f220008000800 */
[----:B------:R-:W5:Y:S01]  /*0070*/  S2R R12, SR_TID.X ;  /* 0x00000000000c7919 */ /* 0x000f620000002100 */
[----:B------:R-:W4:Y:S01]  /*0080*/  LDCU UR8, c[0x0][0x360] ;  /* 0x00006c00ff0877ac */ /* 0x000f220008000800 */
[----:B------:R-:W2:Y:S01]  /*0090*/  LDCU.64 UR6, c[0x0][0x358] ;  /* 0x00006b00ff0677ac */ /* 0x000ea20008000a00 */
[----:B----4-:R-:W-:-:S02]  /*00a0*/  UIMAD UR4, UR4, UR8, URZ ;  /* 0x00000008040472a4 */ /* 0x010fc4000f8e02ff */
[----:B-1----:R-:W-:-:S04]  /*00b0*/  IMAD R2, R14, UR8, RZ ;  /* 0x000000080e027c24 */ /* 0x002fc8000f8e02ff */
[----:B0-----:R-:W-:-:S05]  /*00c0*/  IMAD R13, R15, UR4, RZ ;  /* 0x000000040f0d7c24 */ /* 0x001fca000f8e02ff */
[----:B-----5:R-:W-:-:S05]  /*00d0*/  IADD3 R3, PT, PT, R13, R2, R12 ;  /* 0x000000020d037210 */ /* 0x020fca0007ffe00c */
[----:B---3--:R-:W-:-:S06]  /*00e0*/  IMAD.WIDE R8, R3, 0x4, R8 ;  /* 0x0000000403087825 */ /* 0x008fcc00078e0208 */
[----:B--2---:R-:W2:Y:S01]  /*00f0*/  LDG.E R8, desc[UR6][R8.64] ;  /* 0x0000000608087981 */ /* 0x004ea2000c1e1900 */
[----:B------:R-:W-:Y:S01]  /*0100*/  MOV R0, 0x0 ;  /* 0x0000000000007802 */ /* 0x000fe20000000f00 */
[----:B------:R-:W0:Y:S02]  /*0110*/  LDCU UR4, c[0x0][0x2f8] ;  /* 0x00005f00ff0477ac */ /* 0x000e240008000800 */
[----:B------:R1:W-:Y:S01]  /*0120*/  STL.64 [R1], R14 ;  /* 0x0000000e01007387 */ /* 0x0003e20000100a00 */
[----:B------:R1:W3:Y:S01]  /*0130*/  LDC.64 R10, c[0x4][R0] ;  /* 0x01000000000a7b82 */ /* 0x0002e20000000a00 */
[----:B------:R-:W4:Y:S02]  /*0140*/  LDCU.64 UR6, c[0x4][0x8] ;  /* 0x01000100ff0677ac */ /* 0x000f240008000a00 */
[----:B------:R1:W-:Y:S04]  /*0150*/  STL.64 [R1+0x8], R12 ;  /* 0x0000080c01007387 */ /* 0x0003e80000100a00 */
[----:B------:R1:W-:Y:S01]  /*0160*/  STL.64 [R1+0x10], R2 ;  /* 0x0000100201007387 */ /* 0x0003e20000100a00 */
[----:B0-----:R-:W-:Y:S01]  /*0170*/  IADD3 R6, P0, PT, R1, UR4, RZ ;  /* 0x0000000401067c10 */ /* 0x001fe2000ff1e0ff */
[----:B----4-:R-:W-:Y:S01]  /*0180*/  IMAD.U32 R4, RZ, RZ, UR6 ;  /* 0x00000006ff047e24 */ /* 0x010fe2000f8e00ff */
[----:B------:R-:W-:-:S02]  /*0190*/  MOV R5, UR7 ;  /* 0x0000000700057c02 */ /* 0x000fc40008000f00 */
[----:B------:R-:W-:Y:S01]  /*01a0*/  IADD3.X R7, PT, PT, RZ, UR5, RZ, P0, !PT ;  /* 0x00000005ff077c10 */ /* 0x000fe200087fe4ff */
[----:B--23--:R1:W-:Y:S08]  /*01b0*/  STL [R1+0x18], R8 ;  /* 0x0000180801007387 */ /* 0x00c3f00000100800 */
[----:B------:R-:W-:-:S07]  /*01c0*/  LEPC R20, `(.L_x_0) ;  /* 0x000000001014794e */ /* 0x000fce0000000000 */
[----:B-1----:R-:W-:Y:S05]  /*01d0*/  CALL.ABS.NOINC R10 ;  /* 0x000000000a007343 */ /* 0x002fea0003c00000 */
.L_x_0:
[----:B------:R-:W-:Y:S05]  /*01e0*/  EXIT ;  /* 0x000000000000794d */ /* 0x000fea0003800000 */
.L_x_1:
[----:B------:R-:W-:-:S00]  /*01f0*/  BRA `(.L_x_1) ;  /* 0xfffffffc00fc7947 */ /* 0x000fc0000383ffff */
[----:B------:R-:W-:-:S00]  /*0200*/  NOP ;  /* 0x0000000000007918 */ /* 0x000fc00000000000 */
[----:B------:R-:W-:-:S00]  /*0210*/  NOP ;  /* 0x0000000000007918 */ /* 0x000fc00000000000 */
[----:B------:R-:W-:-:S00]  /*0220*/  NOP ;  /* 0x0000000000007918 */ /* 0x000fc00000000000 */
[----:B------:R-:W-:-:S00]  /*0230*/  NOP ;  /* 0x0000000000007918 */ /* 0x000fc00000000000 */
[----:B------:R-:W-:-:S00]  /*0240*/  NOP ;  /* 0x0000000000007918 */ /* 0x000fc00000000000 */
[----:B------:R-:W-:-:S00]  /*0250*/  NOP ;  /* 0x0000000000007918 */ /* 0x000fc00000000000 */
[----:B------:R-:W-:-:S00]  /*0260*/  NOP ;  /* 0x0000000000007918 */ /* 0x000fc00000000000 */
[----:B------:R-:W-:-:S00]  /*0270*/  NOP ;  /* 0x0000000000007918 */ /* 0x000fc00000000000 */
.L_x_2:


//--------------------- .nv.global.init           --------------------------
	.section	.nv.global.init,"aw",@progbits
.nv.global.init:
	.type		$str,@object
	.size		$str,(.L_0 - $str)
$str:
        /*0000*/ 	.byte	0x62, 0x6c, 0x6f, 0x63, 0x6b, 0x49, 0x64, 0x78, 0x2e, 0x78, 0x20, 0x3d, 0x20, 0x25, 0x64, 0x2c
        /*0010*/ 	.byte	0x20, 0x62, 0x6c, 0x6f, 0x63, 0x6b, 0x49, 0x64, 0x78, 0x2e, 0x79, 0x20, 0x3d, 0x20, 0x25, 0x64
        /*0020*/ 	.byte	0x2c, 0x20, 0x74, 0x68, 0x72, 0x65, 0x61, 0x64, 0x49, 0x64, 0x78, 0x2e, 0x78, 0x20, 0x3d, 0x20
        /*0030*/ 	.byte	0x25, 0x64, 0x2c, 0x20, 0x6f, 0x66, 0x66, 0x73, 0x65, 0x74, 0x5f, 0x72, 0x6f, 0x77, 0x20, 0x3d
        /*0040*/ 	.byte	0x20, 0x25, 0x64, 0x2c, 0x20, 0x6f, 0x66, 0x66, 0x73, 0x65, 0x74, 0x5f, 0x62, 0x6c, 0x6f, 0x63
        /*0050*/ 	.byte	0x6b, 0x20, 0x3d, 0x20, 0x25, 0x64, 0x2c, 0x20, 0x67, 0x6c, 0x6f, 0x62, 0x61, 0x6c, 0x49, 0x6e
        /*0060*/ 	.byte	0x64, 0x65, 0x78, 0x20, 0x3d, 0x20, 0x25, 0x64, 0x2c, 0x20, 0x56, 0x61, 0x6c, 0x75, 0x65, 0x20
        /*0070*/ 	.byte	0x3d, 0x20, 0x25, 0x64, 0x0a, 0x00
.L_0:


//--------------------- .nv.shared.reserved.0     --------------------------
	.section	.nv.shared.reserved.0,"aw",@nobits
	.weak		__nv_reservedSMEM_offset_0_alias
	.size		__nv_reservedSMEM_offset_0_alias, 0, 64
	.other		__nv_reservedSMEM_offset_0_alias,@"STO_CUDA_RESERVED_SHARED STV_DEFAULT"
__nv_reservedSMEM_offset_0_alias:
	.zero		0
	.zero		64


//--------------------- .nv.constant0._Z34unique_index_calculation_2d_kernelPi --------------------------
	.section	.nv.constant0._Z34unique_index_calculation_2d_kernelPi,"a",@progbits
	.sectionflags	@""
	.align	4
.nv.constant0._Z34unique_index_calculation_2d_kernelPi:
	.zero		904


//--------------------- SYMBOLS --------------------------

	.type		.nv.reservedSmem.offset0,@object
	.size		.nv.reservedSmem.offset0,0x4
	.type		vprintf,@function
